//
// Generated by NVIDIA NVVM Compiler
//
// Compiler Build ID: CL-36424714
// Cuda compilation tools, release 13.0, V13.0.88
// Based on NVVM 20.0.0
//

.version 9.0
.target sm_100
.address_size 64

	// .globl	_Z5myGOLPcii

.visible .entry _Z5myGOLPcii(
	.param .u64 .ptr .align 1 _Z5myGOLPcii_param_0,
	.param .u32 _Z5myGOLPcii_param_1,
	.param .u32 _Z5myGOLPcii_param_2
)
{
	.reg .pred 	%p<5>;
	.reg .b16 	%rs<4>;
	.reg .b32 	%r<41>;
	.reg .b64 	%rd<18>;

	ld.param.u64 	%rd1, [_Z5myGOLPcii_param_0];
	ld.param.u32 	%r2, [_Z5myGOLPcii_param_1];
	ld.param.u32 	%r3, [_Z5myGOLPcii_param_2];
	mov.u32 	%r4, %ctaid.x;
	mov.u32 	%r5, %ntid.x;
	mov.u32 	%r6, %tid.x;
	mad.lo.s32 	%r1, %r4, %r5, %r6;
	mul.lo.s32 	%r7, %r3, %r3;
	setp.ge.s32 	%p1, %r1, %r7;
	@%p1 bra 	$L__BB0_2;
	cvta.to.global.u64 	%rd2, %rd1;
	add.s32 	%r8, %r3, 2;
	div.s32 	%r9, %r1, %r3;
	mul.lo.s32 	%r10, %r9, %r3;
	sub.s32 	%r11, %r1, %r10;
	mad.lo.s32 	%r12, %r8, %r9, %r8;
	add.s32 	%r13, %r11, %r12;
	xor.b32  	%r14, %r2, 1;
	mul.lo.s32 	%r15, %r8, %r14;
	mul.lo.s32 	%r16, %r15, %r8;
	add.s32 	%r17, %r13, %r16;
	mul.lo.s32 	%r18, %r8, %r2;
	mul.lo.s32 	%r19, %r18, %r8;
	sub.s32 	%r20, %r17, %r3;
	add.s32 	%r21, %r20, -2;
	cvt.s64.s32 	%rd3, %r21;
	add.s64 	%rd4, %rd2, %rd3;
	ld.global.s8 	%r22, [%rd4];
	cvt.s64.s32 	%rd5, %r8;
	cvt.s64.s32 	%rd6, %r16;
	cvt.s64.s32 	%rd7, %r12;
	cvt.s64.s32 	%rd8, %r11;
	add.s64 	%rd9, %rd8, %rd7;
	add.s64 	%rd10, %rd9, %rd6;
	sub.s64 	%rd11, %rd10, %rd5;
	add.s64 	%rd12, %rd2, %rd11;
	ld.global.s8 	%r23, [%rd12+1];
	add.s32 	%r24, %r23, %r22;
	ld.global.s8 	%r25, [%rd12+2];
	add.s32 	%r26, %r24, %r25;
	add.s64 	%rd13, %rd2, %rd10;
	add.s64 	%rd14, %rd13, %rd5;
	ld.global.s8 	%r27, [%rd13];
	add.s32 	%r28, %r26, %r27;
	ld.global.s8 	%r29, [%rd13+2];
	add.s32 	%r30, %r28, %r29;
	ld.global.s8 	%r31, [%rd14];
	add.s32 	%r32, %r30, %r31;
	ld.global.s8 	%r33, [%rd14+1];
	add.s32 	%r34, %r32, %r33;
	ld.global.s8 	%r35, [%rd14+2];
	add.s32 	%r36, %r34, %r35;
	ld.global.u8 	%rs1, [%rd13+1];
	setp.eq.s16 	%p2, %rs1, 0;
	and.b32  	%r37, %r36, -2;
	setp.eq.s32 	%p3, %r37, 2;
	setp.eq.s32 	%p4, %r36, 3;
	selp.u32 	%r38, -1, 0, %p4;
	selp.u32 	%r39, -1, 0, %p3;
	selp.b32 	%r40, %r38, %r39, %p2;
	cvt.u16.u32 	%rs2, %r40;
	and.b16  	%rs3, %rs2, 1;
	cvt.s64.s32 	%rd15, %r19;
	add.s64 	%rd16, %rd9, %rd15;
	add.s64 	%rd17, %rd2, %rd16;
	st.global.u8 	[%rd17+1], %rs3;
$L__BB0_2:
	ret;

}


// ===== COMPILED SASS (sm_100) =====

	.target	sm_100

	.elftype	@"ET_EXEC"


//--------------------- .note.nv.tkinfo           --------------------------
	.section	.note.nv.tkinfo,"",@"SHT_NOTE"
	.sectionflags	@"SHF_NOTE_NV_TKINFO"
	.tkinfo
        /*0018*/ 	.word	0x00000002
        /*0030*/ 	.string	""
        /*0030*/ 	.string	"ptxas"
        /*0030*/ 	.string	"Cuda compilation tools, release 13.0, V13.0.88"
        /*0030*/ 	.string	"Build cuda_13.0.r13.0/compiler.36424714_0"
        /*0030*/ 	.string	"-arch sm_100 -m 64 "



//--------------------- .note.nv.cuinfo           --------------------------
	.section	.note.nv.cuinfo,"",@"SHT_NOTE"
	.sectionflags	@"SHF_NOTE_NV_CUINFO"
        /*0018*/ 	.short	0x0002
        /*001a*/ 	.short	0x0064
        /*001c*/ 	.short	0x0082
	.zero		2


//--------------------- .nv.info                  --------------------------
	.section	.nv.info,"",@"SHT_CUDA_INFO"
	.align	4


	//----- nvinfo : EIATTR_REGCOUNT
	.align		4
        /*0000*/ 	.byte	0x04, 0x2f
        /*0002*/ 	.short	(.L_1 - .L_0)
	.align		4
.L_0:
        /*0004*/ 	.word	index@(_Z5myGOLPcii)
        /*0008*/ 	.word	0x00000016


	//----- nvinfo : EIATTR_FRAME_SIZE
	.align		4
.L_1:
        /*000c*/ 	.byte	0x04, 0x11
        /*000e*/ 	.short	(.L_3 - .L_2)
	.align		4
.L_2:
        /*0010*/ 	.word	index@(_Z5myGOLPcii)
        /*0014*/ 	.word	0x00000000


	//----- nvinfo : EIATTR_MIN_STACK_SIZE
	.align		4
.L_3:
        /*0018*/ 	.byte	0x04, 0x12
        /*001a*/ 	.short	(.L_5 - .L_4)
	.align		4
.L_4:
        /*001c*/ 	.word	index@(_Z5myGOLPcii)
        /*0020*/ 	.word	0x00000000
.L_5:


//--------------------- .nv.compat                --------------------------
	.section	.nv.compat,"",@"SHT_CUDA_COMPAT_INFO"
	.align	4
        /*0000*/ 	.byte	0x02, 0x09, 0x00, 0x00, 0x02, 0x02, 0x01, 0x00, 0x02, 0x05, 0x05, 0x00, 0x03, 0x07, 0x01, 0x01
        /*0010*/ 	.byte	0x02, 0x03, 0x00, 0x00, 0x02, 0x06, 0x01, 0x00, 0x04, 0x0b, 0x08, 0x00, 0x09, 0x00, 0x00, 0x00
        /*0020*/ 	.byte	0x00, 0x00, 0x00, 0x00


//--------------------- .nv.info._Z5myGOLPcii     --------------------------
	.section	.nv.info._Z5myGOLPcii,"",@"SHT_CUDA_INFO"
	.sectionflags	@""
	.align	4


	//----- nvinfo : EIATTR_CUDA_API_VERSION
	.align		4
        /*0000*/ 	.byte	0x04, 0x37
        /*0002*/ 	.short	(.L_7 - .L_6)
.L_6:
        /*0004*/ 	.word	0x00000082


	//----- nvinfo : EIATTR_KPARAM_INFO
	.align		4
.L_7:
        /*0008*/ 	.byte	0x04, 0x17
        /*000a*/ 	.short	(.L_9 - .L_8)
.L_8:
        /*000c*/ 	.word	0x00000000
        /*0010*/ 	.short	0x0002
        /*0012*/ 	.short	0x000c
        /*0014*/ 	.byte	0x00, 0xf0, 0x11, 0x00


	//----- nvinfo : EIATTR_KPARAM_INFO
	.align		4
.L_9:
        /*0018*/ 	.byte	0x04, 0x17
        /*001a*/ 	.short	(.L_11 - .L_10)
.L_10:
        /*001c*/ 	.word	0x00000000
        /*0020*/ 	.short	0x0001
        /*0022*/ 	.short	0x0008
        /*0024*/ 	.byte	0x00, 0xf0, 0x11, 0x00


	//----- nvinfo : EIATTR_KPARAM_INFO
	.align		4
.L_11:
        /*0028*/ 	.byte	0x04, 0x17
        /*002a*/ 	.short	(.L_13 - .L_12)
.L_12:
        /*002c*/ 	.word	0x00000000
        /*0030*/ 	.short	0x0000
        /*0032*/ 	.short	0x0000
        /*0034*/ 	.byte	0x00, 0xf5, 0x21, 0x00


	//----- nvinfo : EIATTR_SPARSE_MMA_MASK
	.align		4
.L_13:
        /*0038*/ 	.byte	0x03, 0x50
        /*003a*/ 	.short	0x0000


	//----- nvinfo : EIATTR_MAXREG_COUNT
	.align		4
        /*003c*/ 	.byte	0x03, 0x1b
        /*003e*/ 	.short	0x00ff


	//----- nvinfo : EIATTR_MERCURY_ISA_VERSION
	.align		4
        /*0040*/ 	.byte	0x03, 0x5f
        /*0042*/ 	.short	0x0101


	//----- nvinfo : EIATTR_VRC_CTA_INIT_COUNT
	.align		4
        /*0044*/ 	.byte	0x02, 0x4a
	.zero		1
	.zero		1


	//----- nvinfo : EIATTR_EXIT_INSTR_OFFSETS
	.align		4
        /*0048*/ 	.byte	0x04, 0x1c
        /*004a*/ 	.short	(.L_15 - .L_14)


	//   ....[0]....
.L_14:
        /*004c*/ 	.word	0x00000080


	//   ....[1]....
        /*0050*/ 	.word	0x00000540


	//----- nvinfo : EIATTR_CBANK_PARAM_SIZE
	.align		4
.L_15:
        /*0054*/ 	.byte	0x03, 0x19
        /*0056*/ 	.short	0x0010


	//----- nvinfo : EIATTR_PARAM_CBANK
	.align		4
        /*0058*/ 	.byte	0x04, 0x0a
        /*005a*/ 	.short	(.L_17 - .L_16)
	.align		4
.L_16:
        /*005c*/ 	.word	index@(.nv.constant0._Z5myGOLPcii)
        /*0060*/ 	.short	0x0380
        /*0062*/ 	.short	0x0010


	//----- nvinfo : EIATTR_SW_WAR
	.align		4
.L_17:
        /*0064*/ 	.byte	0x04, 0x36
        /*0066*/ 	.short	(.L_19 - .L_18)
.L_18:
        /*0068*/ 	.word	0x00000008
.L_19:


//--------------------- .nv.callgraph             --------------------------
	.section	.nv.callgraph,"",@"SHT_CUDA_CALLGRAPH"
	.align	4
	.sectionentsize	8
	.align		4
        /*0000*/ 	.word	0x00000000
	.align		4
        /*0004*/ 	.word	0xffffffff
	.align		4
        /*0008*/ 	.word	0x00000000
	.align		4
        /*000c*/ 	.word	0xfffffffe
	.align		4
        /*0010*/ 	.word	0x00000000
	.align		4
        /*0014*/ 	.word	0xfffffffd
	.align		4
        /*0018*/ 	.word	0x00000000
	.align		4
        /*001c*/ 	.word	0xfffffffc


//--------------------- .text._Z5myGOLPcii        --------------------------
	.section	.text._Z5myGOLPcii,"ax",@progbits
	.align	128
        .global         _Z5myGOLPcii
        .type           _Z5myGOLPcii,@function
        .size           _Z5myGOLPcii,(.L_x_1 - _Z5myGOLPcii)
        .other          _Z5myGOLPcii,@"STO_CUDA_ENTRY STV_DEFAULT"
_Z5myGOLPcii:
.text._Z5myGOLPcii:
[----:B------:R-:W-:Y:S01]  /*0000*/  LDC R1, c[0x0][0x37c] ;  /* 0x0000df00ff017b82 */ /* 0x000fe20000000800 */
[----:B------:R-:W0:Y:S07]  /*0010*/  S2R R0, SR_TID.X ;  /* 0x0000000000007919 */ /* 0x000e2e0000002100 */
[----:B------:R-:W0:Y:S08]  /*0020*/  S2UR UR4, SR_CTAID.X ;  /* 0x00000000000479c3 */ /* 0x000e300000002500 */
[----:B------:R-:W0:Y:S08]  /*0030*/  LDC R3, c[0x0][0x360] ;  /* 0x0000d800ff037b82 */ /* 0x000e300000000800 */
[----:B------:R-:W1:Y:S01]  /*0040*/  LDC R2, c[0x0][0x38c] ;  /* 0x0000e300ff027b82 */ /* 0x000e620000000800 */
[----:B0-----:R-:W-:-:S02]  /*0050*/  IMAD R3, R3, UR4, R0 ;  /* 0x0000000403037c24 */ /* 0x001fc4000f8e0200 */
[----:B-1----:R-:W-:-:S05]  /*0060*/  IMAD R0, R2, R2, RZ ;  /* 0x0000000202007224 */ /* 0x002fca00078e02ff */
[----:B------:R-:W-:-:S13]  /*0070*/  ISETP.GE.AND P0, PT, R3, R0, PT ;  /* 0x000000000300720c */ /* 0x000fda0003f06270 */
[----:B------:R-:W-:Y:S05]  /*0080*/  @P0 EXIT ;  /* 0x000000000000094d */ /* 0x000fea0003800000 */
[----:B------:R-:W-:Y:S01]  /*0090*/  IABS R7, R2 ;  /* 0x0000000200077213 */ /* 0x000fe20000000000 */
[----:B------:R-:W0:Y:S03]  /*00a0*/  LDCU UR6, c[0x0][0x388] ;  /* 0x00007100ff0677ac */ /* 0x000e260008000800 */
[----:B------:R-:W1:Y:S01]  /*00b0*/  I2F.RP R0, R7 ;  /* 0x0000000700007306 */ /* 0x000e620000209400 */
[----:B------:R-:W2:Y:S07]  /*00c0*/  LDCU.64 UR8, c[0x0][0x380] ;  /* 0x00007000ff0877ac */ /* 0x000eae0008000a00 */
[----:B-1----:R-:W1:Y:S01]  /*00d0*/  MUFU.RCP R0, R0 ;  /* 0x0000000000007308 */ /* 0x002e620000001000 */
[----:B0-----:R-:W-:Y:S01]  /*00e0*/  ULOP3.LUT UR4, UR6, 0x1, URZ, 0x3c, !UPT ;  /* 0x0000000106047892 */ /* 0x001fe2000f8e3cff */
[----:B-1----:R-:W-:-:S06]  /*00f0*/  VIADD R4, R0, 0xffffffe ;  /* 0x0ffffffe00047836 */ /* 0x002fcc0000000000 */
[----:B------:R0:W1:Y:S02]  /*0100*/  F2I.FTZ.U32.TRUNC.NTZ R5, R4 ;  /* 0x0000000400057305 */ /* 0x000064000021f000 */
[----:B0-----:R-:W-:Y:S02]  /*0110*/  IMAD.MOV.U32 R4, RZ, RZ, RZ ;  /* 0x000000ffff047224 */ /* 0x001fe400078e00ff */
[----:B-1----:R-:W-:-:S04]  /*0120*/  IMAD.MOV R6, RZ, RZ, -R5 ;  /* 0x000000ffff067224 */ /* 0x002fc800078e0a05 */
[----:B------:R-:W-:Y:S01]  /*0130*/  IMAD R9, R6, R7, RZ ;  /* 0x0000000706097224 */ /* 0x000fe200078e02ff */
[----:B------:R-:W-:-:S03]  /*0140*/  IABS R6, R3 ;  /* 0x0000000300067213 */ /* 0x000fc60000000000 */
[----:B------:R-:W-:-:S06]  /*0150*/  IMAD.HI.U32 R5, R5, R9, R4 ;  /* 0x0000000905057227 */ /* 0x000fcc00078e0004 */
[----:B------:R-:W-:-:S04]  /*0160*/  IMAD.HI.U32 R5, R5, R6, RZ ;  /* 0x0000000605057227 */ /* 0x000fc800078e00ff */
[----:B------:R-:W-:-:S04]  /*0170*/  IMAD.MOV R0, RZ, RZ, -R5 ;  /* 0x000000ffff007224 */ /* 0x000fc800078e0a05 */
[----:B------:R-:W-:-:S05]  /*0180*/  IMAD R0, R7, R0, R6 ;  /* 0x0000000007007224 */ /* 0x000fca00078e0206 */
[----:B------:R-:W-:-:S13]  /*0190*/  ISETP.GT.U32.AND P1, PT, R7, R0, PT ;  /* 0x000000000700720c */ /* 0x000fda0003f24070 */
[----:B------:R-:W-:Y:S02]  /*01a0*/  @!P1 IMAD.IADD R0, R0, 0x1, -R7 ;  /* 0x0000000100009824 */ /* 0x000fe400078e0a07 */
[----:B------:R-:W-:Y:S01]  /*01b0*/  @!P1 VIADD R5, R5, 0x1 ;  /* 0x0000000105059836 */ /* 0x000fe20000000000 */
[----:B------:R-:W-:Y:S02]  /*01c0*/  ISETP.NE.AND P1, PT, R2, RZ, PT ;  /* 0x000000ff0200720c */ /* 0x000fe40003f25270 */
[----:B------:R-:W-:Y:S02]  /*01d0*/  ISETP.GE.U32.AND P0, PT, R0, R7, PT ;  /* 0x000000070000720c */ /* 0x000fe40003f06070 */
[----:B------:R-:W-:-:S04]  /*01e0*/  LOP3.LUT R0, R3, R2, RZ, 0x3c, !PT ;  /* 0x0000000203007212 */ /* 0x000fc800078e3cff */
[----:B------:R-:W-:Y:S01]  /*01f0*/  ISETP.GE.AND P2, PT, R0, RZ, PT ;  /* 0x000000ff0000720c */ /* 0x000fe20003f46270 */
[----:B------:R-:W-:-:S04]  /*0200*/  VIADD R0, R2, 0x2 ;  /* 0x0000000202007836 */ /* 0x000fc80000000000 */
[C---:B------:R-:W-:Y:S01]  /*0210*/  IMAD R7, R0.reuse, UR4, RZ ;  /* 0x0000000400077c24 */ /* 0x040fe2000f8e02ff */
[----:B------:R-:W0:Y:S01]  /*0220*/  LDCU.64 UR4, c[0x0][0x358] ;  /* 0x00006b00ff0477ac */ /* 0x000e220008000a00 */
[----:B------:R-:W-:Y:S01]  /*0230*/  @P0 VIADD R5, R5, 0x1 ;  /* 0x0000000105050836 */ /* 0x000fe20000000000 */
[----:B------:R-:W-:Y:S01]  /*0240*/  SHF.R.S32.HI R15, RZ, 0x1f, R0 ;  /* 0x0000001fff0f7819 */ /* 0x000fe20000011400 */
[----:B------:R-:W-:-:S04]  /*0250*/  IMAD R7, R0, R7, RZ ;  /* 0x0000000700077224 */ /* 0x000fc800078e02ff */
[----:B------:R-:W-:Y:S01]  /*0260*/  @!P2 IMAD.MOV R5, RZ, RZ, -R5 ;  /* 0x000000ffff05a224 */ /* 0x000fe200078e0a05 */
[----:B------:R-:W-:-:S05]  /*0270*/  @!P1 LOP3.LUT R5, RZ, R2, RZ, 0x33, !PT ;  /* 0x00000002ff059212 */ /* 0x000fca00078e33ff */
[----:B------:R-:W-:Y:S02]  /*0280*/  IMAD.MOV R4, RZ, RZ, -R5 ;  /* 0x000000ffff047224 */ /* 0x000fe400078e0a05 */
[----:B------:R-:W-:Y:S02]  /*0290*/  IMAD R6, R0, R5, R0 ;  /* 0x0000000500067224 */ /* 0x000fe400078e0200 */
[----:B------:R-:W-:-:S05]  /*02a0*/  IMAD R3, R2, R4, R3 ;  /* 0x0000000402037224 */ /* 0x000fca00078e0203 */
[----:B------:R-:W-:Y:S02]  /*02b0*/  IADD3 R5, PT, PT, R7, R3, R6 ;  /* 0x0000000307057210 */ /* 0x000fe40007ffe006 */
[----:B------:R-:W-:Y:S02]  /*02c0*/  SHF.R.S32.HI R9, RZ, 0x1f, R3 ;  /* 0x0000001fff097819 */ /* 0x000fe40000011403 */
[----:B------:R-:W-:Y:S02]  /*02d0*/  IADD3 R4, P0, PT, R3, R6, RZ ;  /* 0x0000000603047210 */ /* 0x000fe40007f1e0ff */
[----:B------:R-:W-:Y:S02]  /*02e0*/  IADD3 R3, PT, PT, R5, -0x2, -R2 ;  /* 0xfffffffe05037810 */ /* 0x000fe40007ffe802 */
[----:B------:R-:W-:Y:S02]  /*02f0*/  LEA.HI.X.SX32 R5, R6, R9, 0x1, P0 ;  /* 0x0000000906057211 */ /* 0x000fe400000f0eff */
[----:B------:R-:W-:-:S02]  /*0300*/  IADD3 R9, P1, PT, R7, R4, RZ ;  /* 0x0000000407097210 */ /* 0x000fc40007f3e0ff */
[----:B--2---:R-:W-:Y:S02]  /*0310*/  IADD3 R10, P0, PT, R3, UR8, RZ ;  /* 0x00000008030a7c10 */ /* 0x004fe4000ff1e0ff */
[----:B------:R-:W-:Y:S02]  /*0320*/  LEA.HI.X.SX32 R6, R7, R5, 0x1, P1 ;  /* 0x0000000507067211 */ /* 0x000fe400008f0eff */
[C---:B------:R-:W-:Y:S02]  /*0330*/  IADD3 R8, P1, P2, R9.reuse, UR8, -R0 ;  /* 0x0000000809087c10 */ /* 0x040fe4000fa3e800 */
[----:B------:R-:W-:Y:S02]  /*0340*/  IADD3 R2, P3, PT, R9, UR8, RZ ;  /* 0x0000000809027c10 */ /* 0x000fe4000ff7e0ff */
[----:B------:R-:W-:Y:S02]  /*0350*/  LEA.HI.X.SX32 R11, R3, UR9, 0x1, P0 ;  /* 0x00000009030b7c11 */ /* 0x000fe400080f0eff */
[----:B------:R-:W-:-:S02]  /*0360*/  IADD3.X R9, PT, PT, R6, UR9, ~R15, P1, P2 ;  /* 0x0000000906097c10 */ /* 0x000fc40008fe4c0f */
[----:B------:R-:W-:Y:S01]  /*0370*/  IADD3.X R3, PT, PT, R6, UR9, RZ, P3, !PT ;  /* 0x0000000906037c10 */ /* 0x000fe20009ffe4ff */
[----:B0-----:R-:W2:Y:S01]  /*0380*/  LDG.E.S8 R10, desc[UR4][R10.64] ;  /* 0x000000040a0a7981 */ /* 0x001ea2000c1e1300 */
[----:B------:R-:W-:-:S03]  /*0390*/  IADD3 R6, P0, PT, R0, R2, RZ ;  /* 0x0000000200067210 */ /* 0x000fc60007f1e0ff */
[----:B------:R-:W2:Y:S04]  /*03a0*/  LDG.E.S8 R13, desc[UR4][R8.64+0x1] ;  /* 0x00000104080d7981 */ /* 0x000ea8000c1e1300 */
[----:B------:R0:W2:Y:S01]  /*03b0*/  LDG.E.S8 R12, desc[UR4][R8.64+0x2] ;  /* 0x00000204080c7981 */ /* 0x0000a2000c1e1300 */
[----:B------:R-:W-:-:S03]  /*03c0*/  IMAD.X R7, R15, 0x1, R3, P0 ;  /* 0x000000010f077824 */ /* 0x000fc600000e0603 */
[----:B------:R-:W3:Y:S04]  /*03d0*/  LDG.E.S8 R15, desc[UR4][R2.64] ;  /* 0x00000004020f7981 */ /* 0x000ee8000c1e1300 */
[----:B------:R-:W3:Y:S04]  /*03e0*/  LDG.E.S8 R14, desc[UR4][R2.64+0x2] ;  /* 0x00000204020e7981 */ /* 0x000ee8000c1e1300 */
[----:B------:R-:W4:Y:S04]  /*03f0*/  LDG.E.S8 R17, desc[UR4][R6.64] ;  /* 0x0000000406117981 */ /* 0x000f28000c1e1300 */
[----:B------:R-:W4:Y:S04]  /*0400*/  LDG.E.S8 R16, desc[UR4][R6.64+0x1] ;  /* 0x0000010406107981 */ /* 0x000f28000c1e1300 */
[----:B------:R1:W5:Y:S04]  /*0410*/  LDG.E.U8 R18, desc[UR4][R2.64+0x1] ;  /* 0x0000010402127981 */ /* 0x000368000c1e1100 */
[----:B------:R-:W5:Y:S01]  /*0420*/  LDG.E.S8 R19, desc[UR4][R6.64+0x2] ;  /* 0x0000020406137981 */ /* 0x000f62000c1e1300 */
[----:B0-----:R-:W-:-:S04]  /*0430*/  IMAD R9, R0, UR6, RZ ;  /* 0x0000000600097c24 */ /* 0x001fc8000f8e02ff */
[----:B------:R-:W-:-:S05]  /*0440*/  IMAD R9, R0, R9, RZ ;  /* 0x0000000900097224 */ /* 0x000fca00078e02ff */
[----:B-1----:R-:W-:Y:S02]  /*0450*/  SHF.R.S32.HI R2, RZ, 0x1f, R9 ;  /* 0x0000001fff027819 */ /* 0x002fe40000011409 */
[----:B--2---:R-:W-:-:S04]  /*0460*/  IADD3 R10, PT, PT, R12, R13, R10 ;  /* 0x0000000d0c0a7210 */ /* 0x004fc80007ffe00a */
[----:B---3--:R-:W-:-:S04]  /*0470*/  IADD3 R10, PT, PT, R14, R10, R15 ;  /* 0x0000000a0e0a7210 */ /* 0x008fc80007ffe00f */
[----:B----4-:R-:W-:Y:S02]  /*0480*/  IADD3 R10, PT, PT, R16, R10, R17 ;  /* 0x0000000a100a7210 */ /* 0x010fe40007ffe011 */
[----:B-----5:R-:W-:-:S03]  /*0490*/  ISETP.NE.AND P0, PT, R18, RZ, PT ;  /* 0x000000ff1200720c */ /* 0x020fc60003f05270 */
[----:B------:R-:W-:-:S05]  /*04a0*/  IMAD.IADD R10, R10, 0x1, R19 ;  /* 0x000000010a0a7824 */ /* 0x000fca00078e0213 */
[C---:B------:R-:W-:Y:S02]  /*04b0*/  LOP3.LUT R8, R10.reuse, 0xfffffffe, RZ, 0xc0, !PT ;  /* 0xfffffffe0a087812 */ /* 0x040fe400078ec0ff */
[----:B------:R-:W-:Y:S02]  /*04c0*/  ISETP.NE.AND P2, PT, R10, 0x3, PT ;  /* 0x000000030a00780c */ /* 0x000fe40003f45270 */
[----:B------:R-:W-:Y:S02]  /*04d0*/  ISETP.NE.AND P1, PT, R8, 0x2, PT ;  /* 0x000000020800780c */ /* 0x000fe40003f25270 */
[----:B------:R-:W-:Y:S02]  /*04e0*/  SEL R0, RZ, 0xffffffff, P2 ;  /* 0xffffffffff007807 */ /* 0x000fe40001000000 */
[----:B------:R-:W-:Y:S02]  /*04f0*/  IADD3 R4, P2, P3, R4, UR8, R9 ;  /* 0x0000000804047c10 */ /* 0x000fe4000fb5e009 */
[----:B------:R-:W-:-:S02]  /*0500*/  @P0 SEL R0, RZ, 0xffffffff, P1 ;  /* 0xffffffffff000807 */ /* 0x000fc40000800000 */
[----:B------:R-:W-:Y:S02]  /*0510*/  IADD3.X R5, PT, PT, R5, UR9, R2, P2, P3 ;  /* 0x0000000905057c10 */ /* 0x000fe400097e6402 */
[----:B------:R-:W-:-:S05]  /*0520*/  LOP3.LUT R3, R0, 0x1, RZ, 0xc0, !PT ;  /* 0x0000000100037812 */ /* 0x000fca00078ec0ff */
[----:B------:R-:W-:Y:S01]  /*0530*/  STG.E.U8 desc[UR4][R4.64+0x1], R3 ;  /* 0x0000010304007986 */ /* 0x000fe2000c101104 */
[----:B------:R-:W-:Y:S05]  /*0540*/  EXIT ;  /* 0x000000000000794d */ /* 0x000fea0003800000 */
.L_x_0:
[----:B------:R-:W-:-:S00]  /*0550*/  BRA `(.L_x_0) ;  /* 0xfffffffc00fc7947 */ /* 0x000fc0000383ffff */
[----:B------:R-:W-:-:S00]  /*0560*/  NOP ;  /* 0x0000000000007918 */ /* 0x000fc00000000000 */
        /* <DEDUP_REMOVED lines=9> */
.L_x_1:


//--------------------- .nv.shared.reserved.0     --------------------------
	.section	.nv.shared.reserved.0,"aw",@nobits
	.weak		__nv_reservedSMEM_offset_0_alias
	.size		__nv_reservedSMEM_offset_0_alias, 0, 64
	.other		__nv_reservedSMEM_offset_0_alias,@"STO_CUDA_RESERVED_SHARED STV_DEFAULT"
__nv_reservedSMEM_offset_0_alias:
	.zero		0
	.zero		64


//--------------------- .nv.constant0._Z5myGOLPcii --------------------------
	.section	.nv.constant0._Z5myGOLPcii,"a",@progbits
	.sectionflags	@""
	.align	4
.nv.constant0._Z5myGOLPcii:
	.zero		912


//--------------------- SYMBOLS --------------------------

	.type		.nv.reservedSmem.offset0,@object
	.size		.nv.reservedSmem.offset0,0x4
